	.headerflags	@"EF_CUDA_TEXMODE_UNIFIED EF_CUDA_64BIT_ADDRESS EF_CUDA_ACCELERATORS EF_CUDA_SM90 EF_CUDA_VIRTUAL_SM(EF_CUDA_SM90)"
	.elftype	@"ET_EXEC"


//--------------------- .nv.info                  --------------------------
	.section	.nv.info,"",@"SHT_CUDA_INFO"
	.align	4


	//----- nvinfo : EIATTR_REGCOUNT
	.align		4
        /*0000*/ 	.byte	0x04, 0x2f
        /*0002*/ 	.short	(.L_1 - .L_0)
	.align		4
.L_0:
        /*0004*/ 	.word	index@(triton_poi_fused_convolution_15)
        /*0008*/ 	.word	0x0000000c


	//----- nvinfo : EIATTR_MIN_STACK_SIZE
	.align		4
.L_1:
        /*000c*/ 	.byte	0x04, 0x12
        /*000e*/ 	.short	(.L_3 - .L_2)
	.align		4
.L_2:
        /*0010*/ 	.word	index@(triton_poi_fused_convolution_15)
        /*0014*/ 	.word	0x00000000


	//----- nvinfo : EIATTR_FRAME_SIZE
	.align		4
.L_3:
        /*0018*/ 	.byte	0x04, 0x11
        /*001a*/ 	.short	(.L_5 - .L_4)
	.align		4
.L_4:
        /*001c*/ 	.word	index@(triton_poi_fused_convolution_15)
        /*0020*/ 	.word	0x00000000


	//----- nvinfo : EIATTR_MIN_STACK_SIZE
	.align		4
.L_5:
        /*0024*/ 	.byte	0x04, 0x12
        /*0026*/ 	.short	(.L_7 - .L_6)
	.align		4
.L_6:
        /*0028*/ 	.word	index@(triton_poi_fused_convolution_15)
        /*002c*/ 	.word	0x00000000
.L_7:


//--------------------- .nv.info.triton_poi_fused_convolution_15 --------------------------
	.section	.nv.info.triton_poi_fused_convolution_15,"",@"SHT_CUDA_INFO"
	.sectionflags	@""
	.align	4


	//----- nvinfo : EIATTR_CUDA_API_VERSION
	.align		4
        /*0000*/ 	.byte	0x04, 0x37
        /*0002*/ 	.short	(.L_9 - .L_8)
.L_8:
        /*0004*/ 	.word	0x0000007c


	//----- nvinfo : EIATTR_KPARAM_INFO
	.align		4
.L_9:
        /*0008*/ 	.byte	0x04, 0x17
        /*000a*/ 	.short	(.L_11 - .L_10)
.L_10:
        /*000c*/ 	.word	0x00000000
        /*0010*/ 	.short	0x0002
        /*0012*/ 	.short	0x0010
        /*0014*/ 	.byte	0x00, 0xf0, 0x11, 0x00


	//----- nvinfo : EIATTR_KPARAM_INFO
	.align		4
.L_11:
        /*0018*/ 	.byte	0x04, 0x17
        /*001a*/ 	.short	(.L_13 - .L_12)
.L_12:
        /*001c*/ 	.word	0x00000000
        /*0020*/ 	.short	0x0001
        /*0022*/ 	.short	0x0008
        /*0024*/ 	.byte	0x00, 0xf4, 0x21, 0x00


	//----- nvinfo : EIATTR_KPARAM_INFO
	.align		4
.L_13:
        /*0028*/ 	.byte	0x04, 0x17
        /*002a*/ 	.short	(.L_15 - .L_14)
.L_14:
        /*002c*/ 	.word	0x00000000
        /*0030*/ 	.short	0x0000
        /*0032*/ 	.short	0x0000
        /*0034*/ 	.byte	0x00, 0xf4, 0x21, 0x00


	//----- nvinfo : EIATTR_SPARSE_MMA_MASK
	.align		4
.L_15:
        /*0038*/ 	.byte	0x03, 0x50
        /*003a*/ 	.short	0x0000


	//----- nvinfo : EIATTR_MAXREG_COUNT
	.align		4
        /*003c*/ 	.byte	0x03, 0x1b
        /*003e*/ 	.short	0x00ff


	//----- nvinfo : EIATTR_EXIT_INSTR_OFFSETS
	.align		4
        /*0040*/ 	.byte	0x04, 0x1c
        /*0042*/ 	.short	(.L_17 - .L_16)


	//   ....[0]....
.L_16:
        /*0044*/ 	.word	0x00000160


	//----- nvinfo : EIATTR_REQNTID
	.align		4
.L_17:
        /*0048*/ 	.byte	0x04, 0x10
        /*004a*/ 	.short	(.L_19 - .L_18)
.L_18:
        /*004c*/ 	.word	0x00000080
        /*0050*/ 	.word	0x00000001
        /*0054*/ 	.word	0x00000001


	//----- nvinfo : EIATTR_CBANK_PARAM_SIZE
	.align		4
.L_19:
        /*0058*/ 	.byte	0x03, 0x19
        /*005a*/ 	.short	0x0014


	//----- nvinfo : EIATTR_PARAM_CBANK
	.align		4
        /*005c*/ 	.byte	0x04, 0x0a
        /*005e*/ 	.short	(.L_21 - .L_20)
	.align		4
.L_20:
        /*0060*/ 	.word	index@(.nv.constant0.triton_poi_fused_convolution_15)
        /*0064*/ 	.short	0x0210
        /*0066*/ 	.short	0x0014


	//----- nvinfo : EIATTR_SW_WAR
	.align		4
.L_21:
        /*0068*/ 	.byte	0x04, 0x36
        /*006a*/ 	.short	(.L_23 - .L_22)
.L_22:
        /*006c*/ 	.word	0x00000008
.L_23:


//--------------------- .nv.callgraph             --------------------------
	.section	.nv.callgraph,"",@"SHT_CUDA_CALLGRAPH"
	.align	4
	.sectionentsize	8
	.align		4
        /*0000*/ 	.word	0x00000000
	.align		4
        /*0004*/ 	.word	0xffffffff
	.align		4
        /*0008*/ 	.word	0x00000000
	.align		4
        /*000c*/ 	.word	0xfffffffe
	.align		4
        /*0010*/ 	.word	0x00000000
	.align		4
        /*0014*/ 	.word	0xfffffffd
	.align		4
        /*0018*/ 	.word	0x00000000
	.align		4
        /*001c*/ 	.word	0xfffffffc


//--------------------- .text.triton_poi_fused_convolution_15 --------------------------
	.section	.text.triton_poi_fused_convolution_15,"ax",@progbits
	.align	128
        .global         triton_poi_fused_convolution_15
        .type           triton_poi_fused_convolution_15,@function
        .size           triton_poi_fused_convolution_15,(.L_x_1 - triton_poi_fused_convolution_15)
        .other          triton_poi_fused_convolution_15,@"STO_CUDA_ENTRY STV_DEFAULT"
triton_poi_fused_convolution_15:
.text.triton_poi_fused_convolution_15:
[----:B------:R-:W-:Y:S01]  /*0000*/  LDC R1, c[0x0][0x28] ;  /* 0x00000a00ff017b82 */ /* 0x000fe20000000800 */
[----:B------:R-:W1:Y:S07]  /*0010*/  S2R R0, SR_TID.X ;  /* 0x0000000000007919 */ /* 0x000e6e0000002100 */
[----:B------:R-:W2:Y:S01]  /*0020*/  LDC.64 R4, c[0x0][0x218] ;  /* 0x00008600ff047b82 */ /* 0x000ea20000000a00 */
[----:B------:R-:W-:Y:S01]  /*0030*/  ULDC.64 UR4, c[0x0][0x208] ;  /* 0x0000820000047ab9 */ /* 0x000fe20000000a00 */
[----:B------:R-:W3:Y:S01]  /*0040*/  S2R R7, SR_CTAID.X ;  /* 0x0000000000077919 */ /* 0x000ee20000002500 */
[----:B-1----:R-:W-:-:S02]  /*0050*/  LOP3.LUT R0, R0, 0x7f, RZ, 0xc0, !PT ;  /* 0x0000007f00007812 */ /* 0x002fc400078ec0ff */
[----:B---3--:R-:W-:-:S03]  /*0060*/  SHF.R.S32.HI R2, RZ, 0x18, R7 ;  /* 0x00000018ff027819 */ /* 0x008fc60000011407 */
[----:B------:R-:W-:Y:S01]  /*0070*/  IMAD R7, R7, 0x80, R0 ;  /* 0x0000008007077824 */ /* 0x000fe200078e0200 */
[----:B------:R-:W-:Y:S02]  /*0080*/  SGXT R0, R2, 0x1 ;  /* 0x000000010200781a */ /* 0x000fe40000000200 */
[----:B------:R-:W1:Y:S02]  /*0090*/  LDC.64 R2, c[0x0][0x210] ;  /* 0x00008400ff027b82 */ /* 0x000e640000000a00 */
[----:B------:R-:W-:-:S04]  /*00a0*/  LEA.HI R0, R0, R7, RZ, 0x4 ;  /* 0x0000000700007211 */ /* 0x000fc800078f20ff */
[--C-:B------:R-:W-:Y:S02]  /*00b0*/  SHF.R.S32.HI R6, RZ, 0x4, R0.reuse ;  /* 0x00000004ff067819 */ /* 0x100fe40000011400 */
[----:B------:R-:W-:-:S04]  /*00c0*/  SHF.R.S32.HI R9, RZ, 0x1f, R0 ;  /* 0x0000001fff097819 */ /* 0x000fc80000011400 */
[----:B------:R-:W-:-:S04]  /*00d0*/  LEA.HI R9, R9, R6, RZ, 0x8 ;  /* 0x0000000609097211 */ /* 0x000fc800078f40ff */
[----:B------:R-:W-:-:S05]  /*00e0*/  LOP3.LUT R9, R9, 0xffffff00, RZ, 0xc0, !PT ;  /* 0xffffff0009097812 */ /* 0x000fca00078ec0ff */
[----:B------:R-:W-:Y:S02]  /*00f0*/  IMAD.IADD R9, R6, 0x1, -R9 ;  /* 0x0000000106097824 */ /* 0x000fe400078e0a09 */
[----:B-1----:R-:W-:-:S04]  /*0100*/  IMAD.WIDE R2, R7, 0x4, R2 ;  /* 0x0000000407027825 */ /* 0x002fc800078e0202 */
[----:B--2---:R-:W-:Y:S01]  /*0110*/  IMAD.WIDE R4, R9, 0x4, R4 ;  /* 0x0000000409047825 */ /* 0x004fe200078e0204 */
[----:B------:R-:W2:Y:S05]  /*0120*/  LDG.E R0, desc[UR4][R2.64] ;  /* 0x0000000402007981 */ /* 0x000eaa000c1e1900 */
[----:B------:R-:W2:Y:S02]  /*0130*/  LDG.E.EL R5, desc[UR4][R4.64] ;  /* 0x0000000404057981 */ /* 0x000ea4000c2e1900 */
[----:B--2---:R-:W-:-:S05]  /*0140*/  FADD R7, R0, R5 ;  /* 0x0000000500077221 */ /* 0x004fca0000000000 */
[----:B------:R-:W-:Y:S01]  /*0150*/  STG.E desc[UR4][R2.64], R7 ;  /* 0x0000000702007986 */ /* 0x000fe2000c101904 */
[----:B------:R-:W-:Y:S05]  /*0160*/  EXIT ;  /* 0x000000000000794d */ /* 0x000fea0003800000 */
.L_x_0:
[----:B------:R-:W-:-:S00]  /*0170*/  BRA `(.L_x_0) ;  /* 0xfffffffc00fc7947 */ /* 0x000fc0000383ffff */
[----:B------:R-:W-:-:S00]  /*0180*/  NOP ;  /* 0x0000000000007918 */ /* 0x000fc00000000000 */
[----:B------:R-:W-:-:S00]  /*0190*/  NOP ;  /* 0x0000000000007918 */ /* 0x000fc00000000000 */
[----:B------:R-:W-:-:S00]  /*01a0*/  NOP ;  /* 0x0000000000007918 */ /* 0x000fc00000000000 */
[----:B------:R-:W-:-:S00]  /*01b0*/  NOP ;  /* 0x0000000000007918 */ /* 0x000fc00000000000 */
[----:B------:R-:W-:-:S00]  /*01c0*/  NOP ;  /* 0x0000000000007918 */ /* 0x000fc00000000000 */
[----:B------:R-:W-:-:S00]  /*01d0*/  NOP ;  /* 0x0000000000007918 */ /* 0x000fc00000000000 */
[----:B------:R-:W-:-:S00]  /*01e0*/  NOP ;  /* 0x0000000000007918 */ /* 0x000fc00000000000 */
[----:B------:R-:W-:-:S00]  /*01f0*/  NOP ;  /* 0x0000000000007918 */ /* 0x000fc00000000000 */
.L_x_1:


//--------------------- .nv.constant0.triton_poi_fused_convolution_15 --------------------------
	.section	.nv.constant0.triton_poi_fused_convolution_15,"a",@progbits
	.sectionflags	@""
	.align	4
.nv.constant0.triton_poi_fused_convolution_15:
	.zero		548
